//
// Generated by NVIDIA NVVM Compiler
//
// Compiler Build ID: CL-36424714
// Cuda compilation tools, release 13.0, V13.0.88
// Based on NVVM 20.0.0
//

.version 9.0
.target sm_100
.address_size 64

	// .globl	_Z12matrix_scalePfS_fii

.visible .entry _Z12matrix_scalePfS_fii(
	.param .u64 .ptr .align 1 _Z12matrix_scalePfS_fii_param_0,
	.param .u64 .ptr .align 1 _Z12matrix_scalePfS_fii_param_1,
	.param .f32 _Z12matrix_scalePfS_fii_param_2,
	.param .u32 _Z12matrix_scalePfS_fii_param_3,
	.param .u32 _Z12matrix_scalePfS_fii_param_4
)
{
	.reg .pred 	%p<4>;
	.reg .b32 	%r<12>;
	.reg .b32 	%f<4>;
	.reg .b64 	%rd<8>;

	ld.param.u64 	%rd1, [_Z12matrix_scalePfS_fii_param_0];
	ld.param.u64 	%rd2, [_Z12matrix_scalePfS_fii_param_1];
	ld.param.f32 	%f1, [_Z12matrix_scalePfS_fii_param_2];
	ld.param.u32 	%r3, [_Z12matrix_scalePfS_fii_param_3];
	ld.param.u32 	%r4, [_Z12matrix_scalePfS_fii_param_4];
	mov.u32 	%r5, %ntid.y;
	mov.u32 	%r6, %ctaid.y;
	mov.u32 	%r7, %tid.y;
	mad.lo.s32 	%r1, %r5, %r6, %r7;
	mov.u32 	%r8, %ntid.x;
	mov.u32 	%r9, %ctaid.x;
	mov.u32 	%r10, %tid.x;
	mad.lo.s32 	%r2, %r8, %r9, %r10;
	setp.ge.s32 	%p1, %r1, %r3;
	setp.ge.s32 	%p2, %r2, %r4;
	or.pred  	%p3, %p1, %p2;
	@%p3 bra 	$L__BB0_2;
	cvta.to.global.u64 	%rd3, %rd1;
	cvta.to.global.u64 	%rd4, %rd2;
	mad.lo.s32 	%r11, %r3, %r1, %r2;
	mul.wide.s32 	%rd5, %r11, 4;
	add.s64 	%rd6, %rd3, %rd5;
	ld.global.f32 	%f2, [%rd6];
	mul.f32 	%f3, %f1, %f2;
	add.s64 	%rd7, %rd4, %rd5;
	st.global.f32 	[%rd7], %f3;
$L__BB0_2:
	ret;

}


// ===== COMPILED SASS (sm_100) =====

	.target	sm_100

	.elftype	@"ET_EXEC"


//--------------------- .note.nv.tkinfo           --------------------------
	.section	.note.nv.tkinfo,"",@"SHT_NOTE"
	.sectionflags	@"SHF_NOTE_NV_TKINFO"
	.tkinfo
        /*0018*/ 	.word	0x00000002
        /*0030*/ 	.string	""
        /*0030*/ 	.string	"ptxas"
        /*0030*/ 	.string	"Cuda compilation tools, release 13.0, V13.0.88"
        /*0030*/ 	.string	"Build cuda_13.0.r13.0/compiler.36424714_0"
        /*0030*/ 	.string	"-arch sm_100 -m 64 "



//--------------------- .note.nv.cuinfo           --------------------------
	.section	.note.nv.cuinfo,"",@"SHT_NOTE"
	.sectionflags	@"SHF_NOTE_NV_CUINFO"
        /*0018*/ 	.short	0x0002
        /*001a*/ 	.short	0x0064
        /*001c*/ 	.short	0x0082
	.zero		2


//--------------------- .nv.info                  --------------------------
	.section	.nv.info,"",@"SHT_CUDA_INFO"
	.align	4


	//----- nvinfo : EIATTR_REGCOUNT
	.align		4
        /*0000*/ 	.byte	0x04, 0x2f
        /*0002*/ 	.short	(.L_1 - .L_0)
	.align		4
.L_0:
        /*0004*/ 	.word	index@(_Z12matrix_scalePfS_fii)
        /*0008*/ 	.word	0x0000000a


	//----- nvinfo : EIATTR_FRAME_SIZE
	.align		4
.L_1:
        /*000c*/ 	.byte	0x04, 0x11
        /*000e*/ 	.short	(.L_3 - .L_2)
	.align		4
.L_2:
        /*0010*/ 	.word	index@(_Z12matrix_scalePfS_fii)
        /*0014*/ 	.word	0x00000000


	//----- nvinfo : EIATTR_MIN_STACK_SIZE
	.align		4
.L_3:
        /*0018*/ 	.byte	0x04, 0x12
        /*001a*/ 	.short	(.L_5 - .L_4)
	.align		4
.L_4:
        /*001c*/ 	.word	index@(_Z12matrix_scalePfS_fii)
        /*0020*/ 	.word	0x00000000
.L_5:


//--------------------- .nv.compat                --------------------------
	.section	.nv.compat,"",@"SHT_CUDA_COMPAT_INFO"
	.align	4
        /*0000*/ 	.byte	0x02, 0x09, 0x00, 0x00, 0x02, 0x02, 0x01, 0x00, 0x02, 0x05, 0x05, 0x00, 0x03, 0x07, 0x01, 0x01
        /*0010*/ 	.byte	0x02, 0x03, 0x00, 0x00, 0x02, 0x06, 0x01, 0x00, 0x04, 0x0b, 0x08, 0x00, 0x09, 0x00, 0x00, 0x00
        /*0020*/ 	.byte	0x00, 0x00, 0x00, 0x00


//--------------------- .nv.info._Z12matrix_scalePfS_fii --------------------------
	.section	.nv.info._Z12matrix_scalePfS_fii,"",@"SHT_CUDA_INFO"
	.sectionflags	@""
	.align	4


	//----- nvinfo : EIATTR_CUDA_API_VERSION
	.align		4
        /*0000*/ 	.byte	0x04, 0x37
        /*0002*/ 	.short	(.L_7 - .L_6)
.L_6:
        /*0004*/ 	.word	0x00000082


	//----- nvinfo : EIATTR_KPARAM_INFO
	.align		4
.L_7:
        /*0008*/ 	.byte	0x04, 0x17
        /*000a*/ 	.short	(.L_9 - .L_8)
.L_8:
        /*000c*/ 	.word	0x00000000
        /*0010*/ 	.short	0x0004
        /*0012*/ 	.short	0x0018
        /*0014*/ 	.byte	0x00, 0xf0, 0x11, 0x00


	//----- nvinfo : EIATTR_KPARAM_INFO
	.align		4
.L_9:
        /*0018*/ 	.byte	0x04, 0x17
        /*001a*/ 	.short	(.L_11 - .L_10)
.L_10:
        /*001c*/ 	.word	0x00000000
        /*0020*/ 	.short	0x0003
        /*0022*/ 	.short	0x0014
        /*0024*/ 	.byte	0x00, 0xf0, 0x11, 0x00


	//----- nvinfo : EIATTR_KPARAM_INFO
	.align		4
.L_11:
        /*0028*/ 	.byte	0x04, 0x17
        /*002a*/ 	.short	(.L_13 - .L_12)
.L_12:
        /*002c*/ 	.word	0x00000000
        /*0030*/ 	.short	0x0002
        /*0032*/ 	.short	0x0010
        /*0034*/ 	.byte	0x00, 0xf0, 0x11, 0x00


	//----- nvinfo : EIATTR_KPARAM_INFO
	.align		4
.L_13:
        /*0038*/ 	.byte	0x04, 0x17
        /*003a*/ 	.short	(.L_15 - .L_14)
.L_14:
        /*003c*/ 	.word	0x00000000
        /*0040*/ 	.short	0x0001
        /*0042*/ 	.short	0x0008
        /*0044*/ 	.byte	0x00, 0xf5, 0x21, 0x00


	//----- nvinfo : EIATTR_KPARAM_INFO
	.align		4
.L_15:
        /*0048*/ 	.byte	0x04, 0x17
        /*004a*/ 	.short	(.L_17 - .L_16)
.L_16:
        /*004c*/ 	.word	0x00000000
        /*0050*/ 	.short	0x0000
        /*0052*/ 	.short	0x0000
        /*0054*/ 	.byte	0x00, 0xf5, 0x21, 0x00


	//----- nvinfo : EIATTR_SPARSE_MMA_MASK
	.align		4
.L_17:
        /*0058*/ 	.byte	0x03, 0x50
        /*005a*/ 	.short	0x0000


	//----- nvinfo : EIATTR_MAXREG_COUNT
	.align		4
        /*005c*/ 	.byte	0x03, 0x1b
        /*005e*/ 	.short	0x00ff


	//----- nvinfo : EIATTR_MERCURY_ISA_VERSION
	.align		4
        /*0060*/ 	.byte	0x03, 0x5f
        /*0062*/ 	.short	0x0101


	//----- nvinfo : EIATTR_VRC_CTA_INIT_COUNT
	.align		4
        /*0064*/ 	.byte	0x02, 0x4a
	.zero		1
	.zero		1


	//----- nvinfo : EIATTR_EXIT_INSTR_OFFSETS
	.align		4
        /*0068*/ 	.byte	0x04, 0x1c
        /*006a*/ 	.short	(.L_19 - .L_18)


	//   ....[0]....
.L_18:
        /*006c*/ 	.word	0x000000d0


	//   ....[1]....
        /*0070*/ 	.word	0x00000180


	//----- nvinfo : EIATTR_CBANK_PARAM_SIZE
	.align		4
.L_19:
        /*0074*/ 	.byte	0x03, 0x19
        /*0076*/ 	.short	0x001c


	//----- nvinfo : EIATTR_PARAM_CBANK
	.align		4
        /*0078*/ 	.byte	0x04, 0x0a
        /*007a*/ 	.short	(.L_21 - .L_20)
	.align		4
.L_20:
        /*007c*/ 	.word	index@(.nv.constant0._Z12matrix_scalePfS_fii)
        /*0080*/ 	.short	0x0380
        /*0082*/ 	.short	0x001c


	//----- nvinfo : EIATTR_SW_WAR
	.align		4
.L_21:
        /*0084*/ 	.byte	0x04, 0x36
        /*0086*/ 	.short	(.L_23 - .L_22)
.L_22:
        /*0088*/ 	.word	0x00000008
.L_23:


//--------------------- .nv.callgraph             --------------------------
	.section	.nv.callgraph,"",@"SHT_CUDA_CALLGRAPH"
	.align	4
	.sectionentsize	8
	.align		4
        /*0000*/ 	.word	0x00000000
	.align		4
        /*0004*/ 	.word	0xffffffff
	.align		4
        /*0008*/ 	.word	0x00000000
	.align		4
        /*000c*/ 	.word	0xfffffffe
	.align		4
        /*0010*/ 	.word	0x00000000
	.align		4
        /*0014*/ 	.word	0xfffffffd
	.align		4
        /*0018*/ 	.word	0x00000000
	.align		4
        /*001c*/ 	.word	0xfffffffc


//--------------------- .text._Z12matrix_scalePfS_fii --------------------------
	.section	.text._Z12matrix_scalePfS_fii,"ax",@progbits
	.align	128
        .global         _Z12matrix_scalePfS_fii
        .type           _Z12matrix_scalePfS_fii,@function
        .size           _Z12matrix_scalePfS_fii,(.L_x_1 - _Z12matrix_scalePfS_fii)
        .other          _Z12matrix_scalePfS_fii,@"STO_CUDA_ENTRY STV_DEFAULT"
_Z12matrix_scalePfS_fii:
.text._Z12matrix_scalePfS_fii:
[----:B------:R-:W-:Y:S01]  /*0000*/  LDC R1, c[0x0][0x37c] ;  /* 0x0000df00ff017b82 */ /* 0x000fe20000000800 */
[----:B------:R-:W0:Y:S01]  /*0010*/  S2R R5, SR_CTAID.X ;  /* 0x0000000000057919 */ /* 0x000e220000002500 */
[----:B------:R-:W1:Y:S01]  /*0020*/  LDCU UR4, c[0x0][0x364] ;  /* 0x00006c80ff0477ac */ /* 0x000e620008000800 */
[----:B------:R-:W0:Y:S01]  /*0030*/  S2R R2, SR_TID.X ;  /* 0x0000000000027919 */ /* 0x000e220000002100 */
[----:B------:R-:W0:Y:S01]  /*0040*/  LDCU UR5, c[0x0][0x360] ;  /* 0x00006c00ff0577ac */ /* 0x000e220008000800 */
[----:B------:R-:W1:Y:S01]  /*0050*/  S2R R0, SR_CTAID.Y ;  /* 0x0000000000007919 */ /* 0x000e620000002600 */
[----:B------:R-:W2:Y:S01]  /*0060*/  LDCU UR6, c[0x0][0x398] ;  /* 0x00007300ff0677ac */ /* 0x000ea20008000800 */
[----:B------:R-:W1:Y:S01]  /*0070*/  S2R R3, SR_TID.Y ;  /* 0x0000000000037919 */ /* 0x000e620000002200 */
[----:B------:R-:W3:Y:S01]  /*0080*/  LDCU UR7, c[0x0][0x394] ;  /* 0x00007280ff0777ac */ /* 0x000ee20008000800 */
[----:B0-----:R-:W-:-:S05]  /*0090*/  IMAD R5, R5, UR5, R2 ;  /* 0x0000000505057c24 */ /* 0x001fca000f8e0202 */
[----:B--2---:R-:W-:Y:S01]  /*00a0*/  ISETP.GE.AND P0, PT, R5, UR6, PT ;  /* 0x0000000605007c0c */ /* 0x004fe2000bf06270 */
[----:B-1----:R-:W-:-:S05]  /*00b0*/  IMAD R0, R0, UR4, R3 ;  /* 0x0000000400007c24 */ /* 0x002fca000f8e0203 */
[----:B---3--:R-:W-:-:S13]  /*00c0*/  ISETP.GE.OR P0, PT, R0, UR7, P0 ;  /* 0x0000000700007c0c */ /* 0x008fda0008706670 */
[----:B------:R-:W-:Y:S05]  /*00d0*/  @P0 EXIT ;  /* 0x000000000000094d */ /* 0x000fea0003800000 */
[----:B------:R-:W0:Y:S01]  /*00e0*/  LDC.64 R2, c[0x0][0x380] ;  /* 0x0000e000ff027b82 */ /* 0x000e220000000a00 */
[----:B------:R-:W1:Y:S01]  /*00f0*/  LDCU.64 UR4, c[0x0][0x358] ;  /* 0x00006b00ff0477ac */ /* 0x000e620008000a00 */
[----:B------:R-:W-:Y:S01]  /*0100*/  IMAD R7, R0, UR7, R5 ;  /* 0x0000000700077c24 */ /* 0x000fe2000f8e0205 */
[----:B------:R-:W2:Y:S05]  /*0110*/  LDCU UR6, c[0x0][0x390] ;  /* 0x00007200ff0677ac */ /* 0x000eaa0008000800 */
[----:B------:R-:W3:Y:S01]  /*0120*/  LDC.64 R4, c[0x0][0x388] ;  /* 0x0000e200ff047b82 */ /* 0x000ee20000000a00 */
[----:B0-----:R-:W-:-:S06]  /*0130*/  IMAD.WIDE R2, R7, 0x4, R2 ;  /* 0x0000000407027825 */ /* 0x001fcc00078e0202 */
[----:B-1----:R-:W2:Y:S01]  /*0140*/  LDG.E R2, desc[UR4][R2.64] ;  /* 0x0000000402027981 */ /* 0x002ea2000c1e1900 */
[----:B---3--:R-:W-:-:S04]  /*0150*/  IMAD.WIDE R4, R7, 0x4, R4 ;  /* 0x0000000407047825 */ /* 0x008fc800078e0204 */
[----:B--2---:R-:W-:-:S05]  /*0160*/  FMUL R7, R2, UR6 ;  /* 0x0000000602077c20 */ /* 0x004fca0008400000 */
[----:B------:R-:W-:Y:S01]  /*0170*/  STG.E desc[UR4][R4.64], R7 ;  /* 0x0000000704007986 */ /* 0x000fe2000c101904 */
[----:B------:R-:W-:Y:S05]  /*0180*/  EXIT ;  /* 0x000000000000794d */ /* 0x000fea0003800000 */
.L_x_0:
[----:B------:R-:W-:-:S00]  /*0190*/  BRA `(.L_x_0) ;  /* 0xfffffffc00fc7947 */ /* 0x000fc0000383ffff */
[----:B------:R-:W-:-:S00]  /*01a0*/  NOP ;  /* 0x0000000000007918 */ /* 0x000fc00000000000 */
        /* <DEDUP_REMOVED lines=13> */
.L_x_1:


//--------------------- .nv.shared.reserved.0     --------------------------
	.section	.nv.shared.reserved.0,"aw",@nobits
	.weak		__nv_reservedSMEM_offset_0_alias
	.size		__nv_reservedSMEM_offset_0_alias, 0, 64
	.other		__nv_reservedSMEM_offset_0_alias,@"STO_CUDA_RESERVED_SHARED STV_DEFAULT"
__nv_reservedSMEM_offset_0_alias:
	.zero		0
	.zero		64


//--------------------- .nv.constant0._Z12matrix_scalePfS_fii --------------------------
	.section	.nv.constant0._Z12matrix_scalePfS_fii,"a",@progbits
	.sectionflags	@""
	.align	4
.nv.constant0._Z12matrix_scalePfS_fii:
	.zero		924


//--------------------- SYMBOLS --------------------------

	.type		.nv.reservedSmem.offset0,@object
	.size		.nv.reservedSmem.offset0,0x4
